//
// Generated by NVIDIA NVVM Compiler
//
// Compiler Build ID: CL-36424714
// Cuda compilation tools, release 13.0, V13.0.88
// Based on NVVM 20.0.0
//

.version 9.0
.target sm_100
.address_size 64

	// .globl	_Z13firstParallelv
.extern .func  (.param .b32 func_retval0) vprintf
(
	.param .b64 vprintf_param_0,
	.param .b64 vprintf_param_1
)
;
.global .align 1 .b8 $str[37] = {84, 104, 105, 115, 32, 115, 104, 111, 117, 108, 100, 32, 98, 101, 32, 114, 117, 110, 110, 105, 110, 103, 32, 105, 110, 32, 112, 97, 114, 97, 108, 108, 101, 108, 46, 10};

.visible .entry _Z13firstParallelv()
{
	.reg .b32 	%r<3>;
	.reg .b64 	%rd<3>;

	mov.u64 	%rd1, $str;
	cvta.global.u64 	%rd2, %rd1;
	{ // callseq 0, 0
	.param .b64 param0;
	st.param.b64 	[param0], %rd2;
	.param .b64 param1;
	st.param.b64 	[param1], 0;
	.param .b32 retval0;
	call.uni (retval0), 
	vprintf, 
	(
	param0, 
	param1
	);
	ld.param.b32 	%r1, [retval0];
	} // callseq 0
	ret;

}


// ===== COMPILED SASS (sm_100) =====

	.target	sm_100

	.elftype	@"ET_EXEC"


//--------------------- .note.nv.tkinfo           --------------------------
	.section	.note.nv.tkinfo,"",@"SHT_NOTE"
	.sectionflags	@"SHF_NOTE_NV_TKINFO"
	.tkinfo
        /*0018*/ 	.word	0x00000002
        /*0030*/ 	.string	""
        /*0030*/ 	.string	"ptxas"
        /*0030*/ 	.string	"Cuda compilation tools, release 13.0, V13.0.88"
        /*0030*/ 	.string	"Build cuda_13.0.r13.0/compiler.36424714_0"
        /*0030*/ 	.string	"-arch sm_100 -m 64 "



//--------------------- .note.nv.cuinfo           --------------------------
	.section	.note.nv.cuinfo,"",@"SHT_NOTE"
	.sectionflags	@"SHF_NOTE_NV_CUINFO"
        /*0018*/ 	.short	0x0002
        /*001a*/ 	.short	0x0064
        /*001c*/ 	.short	0x0082
	.zero		2


//--------------------- .nv.info                  --------------------------
	.section	.nv.info,"",@"SHT_CUDA_INFO"
	.align	4


	//----- nvinfo : EIATTR_REGCOUNT
	.align		4
        /*0000*/ 	.byte	0x04, 0x2f
        /*0002*/ 	.short	(.L_2 - .L_1)
	.align		4
.L_1:
        /*0004*/ 	.word	index@(_Z13firstParallelv)
        /*0008*/ 	.word	0x00000018


	//----- nvinfo : EIATTR_FRAME_SIZE
	.align		4
.L_2:
        /*000c*/ 	.byte	0x04, 0x11
        /*000e*/ 	.short	(.L_4 - .L_3)
	.align		4
.L_3:
        /*0010*/ 	.word	index@(_Z13firstParallelv)
        /*0014*/ 	.word	0x00000000


	//----- nvinfo : EIATTR_MIN_STACK_SIZE
	.align		4
.L_4:
        /*0018*/ 	.byte	0x04, 0x12
        /*001a*/ 	.short	(.L_6 - .L_5)
	.align		4
.L_5:
        /*001c*/ 	.word	index@(_Z13firstParallelv)
        /*0020*/ 	.word	0x00000000
.L_6:


//--------------------- .nv.compat                --------------------------
	.section	.nv.compat,"",@"SHT_CUDA_COMPAT_INFO"
	.align	4
        /*0000*/ 	.byte	0x02, 0x09, 0x00, 0x00, 0x02, 0x02, 0x01, 0x00, 0x02, 0x05, 0x05, 0x00, 0x03, 0x07, 0x01, 0x01
        /*0010*/ 	.byte	0x02, 0x03, 0x00, 0x00, 0x02, 0x06, 0x01, 0x00, 0x04, 0x0b, 0x08, 0x00, 0x09, 0x00, 0x00, 0x00
        /*0020*/ 	.byte	0x00, 0x00, 0x00, 0x00


//--------------------- .nv.info._Z13firstParallelv --------------------------
	.section	.nv.info._Z13firstParallelv,"",@"SHT_CUDA_INFO"
	.sectionflags	@""
	.align	4


	//----- nvinfo : EIATTR_CUDA_API_VERSION
	.align		4
        /*0000*/ 	.byte	0x04, 0x37
        /*0002*/ 	.short	(.L_8 - .L_7)
.L_7:
        /*0004*/ 	.word	0x00000082


	//----- nvinfo : EIATTR_SPARSE_MMA_MASK
	.align		4
.L_8:
        /*0008*/ 	.byte	0x03, 0x50
        /*000a*/ 	.short	0x0000


	//----- nvinfo : EIATTR_MAXREG_COUNT
	.align		4
        /*000c*/ 	.byte	0x03, 0x1b
        /*000e*/ 	.short	0x00ff


	//----- nvinfo : EIATTR_EXTERNS
	.align		4
        /*0010*/ 	.byte	0x04, 0x0f
        /*0012*/ 	.short	(.L_10 - .L_9)


	//   ....[0]....
	.align		4
.L_9:
        /*0014*/ 	.word	index@(vprintf)


	//----- nvinfo : EIATTR_MERCURY_ISA_VERSION
	.align		4
.L_10:
        /*0018*/ 	.byte	0x03, 0x5f
        /*001a*/ 	.short	0x0101


	//----- nvinfo : EIATTR_VRC_CTA_INIT_COUNT
	.align		4
        /*001c*/ 	.byte	0x02, 0x4a
	.zero		1
	.zero		1


	//----- nvinfo : EIATTR_SYSCALL_OFFSETS
	.align		4
        /*0020*/ 	.byte	0x04, 0x46
        /*0022*/ 	.short	(.L_12 - .L_11)


	//   ....[0]....
.L_11:
        /*0024*/ 	.word	0x00000080


	//----- nvinfo : EIATTR_EXIT_INSTR_OFFSETS
	.align		4
.L_12:
        /*0028*/ 	.byte	0x04, 0x1c
        /*002a*/ 	.short	(.L_14 - .L_13)


	//   ....[0]....
.L_13:
        /*002c*/ 	.word	0x00000090


	//----- nvinfo : EIATTR_SW_WAR
	.align		4
.L_14:
        /*0030*/ 	.byte	0x04, 0x36
        /*0032*/ 	.short	(.L_16 - .L_15)
.L_15:
        /*0034*/ 	.word	0x00000008
.L_16:


//--------------------- .nv.callgraph             --------------------------
	.section	.nv.callgraph,"",@"SHT_CUDA_CALLGRAPH"
	.align	4
	.sectionentsize	8
	.align		4
        /*0000*/ 	.word	0x00000000
	.align		4
        /*0004*/ 	.word	0xffffffff
	.align		4
        /*0008*/ 	.word	index@(_Z13firstParallelv)
	.align		4
        /*000c*/ 	.word	index@(vprintf)
	.align		4
        /*0010*/ 	.word	0x00000000
	.align		4
        /*0014*/ 	.word	0xfffffffe
	.align		4
        /*0018*/ 	.word	0x00000000
	.align		4
        /*001c*/ 	.word	0xfffffffd
	.align		4
        /*0020*/ 	.word	0x00000000
	.align		4
        /*0024*/ 	.word	0xfffffffc


//--------------------- .nv.constant4             --------------------------
	.section	.nv.constant4,"a",@progbits
	.align	8
	.align		8
.nv.constant4:
        /*0000*/ 	.dword	vprintf
	.align		8
        /*0008*/ 	.dword	$str


//--------------------- .text._Z13firstParallelv  --------------------------
	.section	.text._Z13firstParallelv,"ax",@progbits
	.align	128
        .global         _Z13firstParallelv
        .type           _Z13firstParallelv,@function
        .size           _Z13firstParallelv,(.L_x_2 - _Z13firstParallelv)
        .other          _Z13firstParallelv,@"STO_CUDA_ENTRY STV_DEFAULT"
_Z13firstParallelv:
.text._Z13firstParallelv:
[----:B------:R-:W0:Y:S01]  /*0000*/  LDC R1, c[0x0][0x37c] ;  /* 0x0000df00ff017b82 */ /* 0x000e220000000800 */
[----:B------:R-:W-:Y:S01]  /*0010*/  MOV R0, 0x0 ;  /* 0x0000000000007802 */ /* 0x000fe20000000f00 */
[----:B------:R-:W1:Y:S01]  /*0020*/  LDCU.64 UR4, c[0x4][0x8] ;  /* 0x01000100ff0477ac */ /* 0x000e620008000a00 */
[----:B------:R-:W-:-:S05]  /*0030*/  CS2R R6, SRZ ;  /* 0x0000000000067805 */ /* 0x000fca000001ff00 */
[----:B------:R2:W3:Y:S01]  /*0040*/  LDC.64 R2, c[0x4][R0] ;  /* 0x0100000000027b82 */ /* 0x0004e20000000a00 */
[----:B-1----:R-:W-:Y:S02]  /*0050*/  IMAD.U32 R4, RZ, RZ, UR4 ;  /* 0x00000004ff047e24 */ /* 0x002fe4000f8e00ff */
[----:B--2---:R-:W-:-:S07]  /*0060*/  IMAD.U32 R5, RZ, RZ, UR5 ;  /* 0x00000005ff057e24 */ /* 0x004fce000f8e00ff */
[----:B------:R-:W-:-:S07]  /*0070*/  LEPC R20, `(.L_x_0) ;  /* 0x000000001014794e */ /* 0x000fce0000000000 */
[----:B0--3--:R-:W-:Y:S05]  /*0080*/  CALL.ABS.NOINC R2 ;  /* 0x0000000002007343 */ /* 0x009fea0003c00000 */
.L_x_0:
[----:B------:R-:W-:Y:S05]  /*0090*/  EXIT ;  /* 0x000000000000794d */ /* 0x000fea0003800000 */
.L_x_1:
[----:B------:R-:W-:-:S00]  /*00a0*/  BRA `(.L_x_1) ;  /* 0xfffffffc00fc7947 */ /* 0x000fc0000383ffff */
[----:B------:R-:W-:-:S00]  /*00b0*/  NOP ;  /* 0x0000000000007918 */ /* 0x000fc00000000000 */
        /* <DEDUP_REMOVED lines=12> */
.L_x_2:


//--------------------- .nv.global.init           --------------------------
	.section	.nv.global.init,"aw",@progbits
.nv.global.init:
	.type		$str,@object
	.size		$str,(.L_0 - $str)
$str:
        /*0000*/ 	.byte	0x54, 0x68, 0x69, 0x73, 0x20, 0x73, 0x68, 0x6f, 0x75, 0x6c, 0x64, 0x20, 0x62, 0x65, 0x20, 0x72
        /*0010*/ 	.byte	0x75, 0x6e, 0x6e, 0x69, 0x6e, 0x67, 0x20, 0x69, 0x6e, 0x20, 0x70, 0x61, 0x72, 0x61, 0x6c, 0x6c
        /*0020*/ 	.byte	0x65, 0x6c, 0x2e, 0x0a, 0x00
.L_0:


//--------------------- .nv.shared.reserved.0     --------------------------
	.section	.nv.shared.reserved.0,"aw",@nobits
	.weak		__nv_reservedSMEM_offset_0_alias
	.size		__nv_reservedSMEM_offset_0_alias, 0, 64
	.other		__nv_reservedSMEM_offset_0_alias,@"STO_CUDA_RESERVED_SHARED STV_DEFAULT"
__nv_reservedSMEM_offset_0_alias:
	.zero		0
	.zero		64


//--------------------- .nv.constant0._Z13firstParallelv --------------------------
	.section	.nv.constant0._Z13firstParallelv,"a",@progbits
	.sectionflags	@""
	.align	4
.nv.constant0._Z13firstParallelv:
	.zero		896


//--------------------- SYMBOLS --------------------------

	.type		.nv.reservedSmem.offset0,@object
	.size		.nv.reservedSmem.offset0,0x4
	.type		vprintf,@function
